	.headerflags	@"EF_CUDA_TEXMODE_UNIFIED EF_CUDA_64BIT_ADDRESS EF_CUDA_SM86 EF_CUDA_VIRTUAL_SM(EF_CUDA_SM86)"
	.elftype	@"ET_EXEC"


//--------------------- .nv.info                  --------------------------
	.section	.nv.info,"",@"SHT_CUDA_INFO"
	.align	4


	//----- nvinfo : EIATTR_REGCOUNT
	.align		4
        /*0000*/ 	.byte	0x04, 0x2f
        /*0002*/ 	.short	(.L_2 - .L_1)
	.align		4
.L_1:
        /*0004*/ 	.word	index@(triton_)
        /*0008*/ 	.word	0x0000000e


	//----- nvinfo : EIATTR_MIN_STACK_SIZE
	.align		4
.L_2:
        /*000c*/ 	.byte	0x04, 0x12
        /*000e*/ 	.short	(.L_4 - .L_3)
	.align		4
.L_3:
        /*0010*/ 	.word	index@(triton_)
        /*0014*/ 	.word	0x00000000


	//----- nvinfo : EIATTR_FRAME_SIZE
	.align		4
.L_4:
        /*0018*/ 	.byte	0x04, 0x11
        /*001a*/ 	.short	(.L_6 - .L_5)
	.align		4
.L_5:
        /*001c*/ 	.word	index@(triton_)
        /*0020*/ 	.word	0x00000000


	//----- nvinfo : EIATTR_MIN_STACK_SIZE
	.align		4
.L_6:
        /*0024*/ 	.byte	0x04, 0x12
        /*0026*/ 	.short	(.L_8 - .L_7)
	.align		4
.L_7:
        /*0028*/ 	.word	index@(triton_)
        /*002c*/ 	.word	0x00000000
.L_8:


//--------------------- .nv.info.triton_          --------------------------
	.section	.nv.info.triton_,"",@"SHT_CUDA_INFO"
	.sectionflags	@""
	.align	4


	//----- nvinfo : EIATTR_CUDA_API_VERSION
	.align		4
        /*0000*/ 	.byte	0x04, 0x37
        /*0002*/ 	.short	(.L_10 - .L_9)
.L_9:
        /*0004*/ 	.word	0x0000007c


	//----- nvinfo : EIATTR_SW2861232_WAR
	.align		4
.L_10:
        /*0008*/ 	.byte	0x01, 0x35
	.zero		2


	//----- nvinfo : EIATTR_PARAM_CBANK
	.align		4
        /*000c*/ 	.byte	0x04, 0x0a
        /*000e*/ 	.short	(.L_12 - .L_11)
	.align		4
.L_11:
        /*0010*/ 	.word	index@(.nv.constant0.triton_)
        /*0014*/ 	.short	0x0160
        /*0016*/ 	.short	0x0020


	//----- nvinfo : EIATTR_CBANK_PARAM_SIZE
	.align		4
.L_12:
        /*0018*/ 	.byte	0x03, 0x19
        /*001a*/ 	.short	0x0020


	//----- nvinfo : EIATTR_KPARAM_INFO
	.align		4
        /*001c*/ 	.byte	0x04, 0x17
        /*001e*/ 	.short	(.L_14 - .L_13)
.L_13:
        /*0020*/ 	.word	0x00000000
        /*0024*/ 	.short	0x0003
        /*0026*/ 	.short	0x0018
        /*0028*/ 	.byte	0x00, 0xf4, 0x21, 0x00


	//----- nvinfo : EIATTR_KPARAM_INFO
	.align		4
.L_14:
        /*002c*/ 	.byte	0x04, 0x17
        /*002e*/ 	.short	(.L_16 - .L_15)
.L_15:
        /*0030*/ 	.word	0x00000000
        /*0034*/ 	.short	0x0002
        /*0036*/ 	.short	0x0010
        /*0038*/ 	.byte	0x00, 0xf0, 0x11, 0x00


	//----- nvinfo : EIATTR_KPARAM_INFO
	.align		4
.L_16:
        /*003c*/ 	.byte	0x04, 0x17
        /*003e*/ 	.short	(.L_18 - .L_17)
.L_17:
        /*0040*/ 	.word	0x00000000
        /*0044*/ 	.short	0x0001
        /*0046*/ 	.short	0x0008
        /*0048*/ 	.byte	0x00, 0xf4, 0x21, 0x00


	//----- nvinfo : EIATTR_KPARAM_INFO
	.align		4
.L_18:
        /*004c*/ 	.byte	0x04, 0x17
        /*004e*/ 	.short	(.L_20 - .L_19)
.L_19:
        /*0050*/ 	.word	0x00000000
        /*0054*/ 	.short	0x0000
        /*0056*/ 	.short	0x0000
        /*0058*/ 	.byte	0x00, 0xf4, 0x21, 0x00


	//----- nvinfo : EIATTR_MAXREG_COUNT
	.align		4
.L_20:
        /*005c*/ 	.byte	0x03, 0x1b
        /*005e*/ 	.short	0x00ff


	//----- nvinfo : EIATTR_EXIT_INSTR_OFFSETS
	.align		4
        /*0060*/ 	.byte	0x04, 0x1c
        /*0062*/ 	.short	(.L_22 - .L_21)


	//   ....[0]....
.L_21:
        /*0064*/ 	.word	0x00000290


	//----- nvinfo : EIATTR_REQNTID
	.align		4
.L_22:
        /*0068*/ 	.byte	0x04, 0x10
        /*006a*/ 	.short	(.L_24 - .L_23)
.L_23:
        /*006c*/ 	.word	0x00000100
        /*0070*/ 	.word	0x00000001
        /*0074*/ 	.word	0x00000001
.L_24:


//--------------------- .nv.callgraph             --------------------------
	.section	.nv.callgraph,"",@"SHT_CUDA_CALLGRAPH"
	.align	4
	.sectionentsize	8
	.align		4
        /*0000*/ 	.word	0x00000000
	.align		4
        /*0004*/ 	.word	0xffffffff
	.align		4
        /*0008*/ 	.word	0x00000000
	.align		4
        /*000c*/ 	.word	0xfffffffe
	.align		4
        /*0010*/ 	.word	0x00000000
	.align		4
        /*0014*/ 	.word	0xfffffffd
	.align		4
        /*0018*/ 	.word	0x00000000
	.align		4
        /*001c*/ 	.word	0xfffffffc


//--------------------- .nv.rel.action            --------------------------
	.section	.nv.rel.action,"",@"SHT_CUDA_RELOCINFO"
	.align	8
	.sectionentsize	8
        /*0000*/ 	.byte	0x73, 0x00, 0x00, 0x00, 0x00, 0x00, 0x00, 0x00, 0x00, 0x00, 0x00, 0x11, 0x25, 0x00, 0x05, 0x36


//--------------------- .nv.constant4             --------------------------
	.section	.nv.constant4,"a",@progbits
	.align	8
	.align		8
.nv.constant4:
        /*0000*/ 	.dword	_$_str


//--------------------- .nv.constant0.triton_     --------------------------
	.section	.nv.constant0.triton_,"a",@progbits
	.sectionflags	@""
	.align	4
.nv.constant0.triton_:
	.zero		384


//--------------------- .text.triton_             --------------------------
	.section	.text.triton_,"ax",@progbits
	.sectioninfo	@"SHI_REGISTERS=14"
	.align	128
        .global         triton_
        .type           triton_,@function
        .size           triton_,(.L_x_1 - triton_)
        .other          triton_,@"STO_CUDA_ENTRY STV_DEFAULT"
triton_:
.text.triton_:
[----:B------:R-:W-:Y:S02]  /*0000*/  MOV R1, c[0x0][0x28] ;  /* 0x00000a0000017a02 */ /* 0x000fe40000000f00 */
[----:B------:R-:W0:Y:S01]  /*0010*/  S2R R0, SR_TID.X ;  /* 0x0000000000007919 */ /* 0x000e220000002100 */
[----:B------:R-:W-:Y:S01]  /*0020*/  MOV R5, 0x2 ;  /* 0x0000000200057802 */ /* 0x000fe20000000f00 */
[----:B------:R-:W-:Y:S02]  /*0030*/  ULDC.64 UR4, c[0x0][0x118] ;  /* 0x0000460000047ab9 */ /* 0x000fe40000000a00 */
[----:B------:R-:W1:Y:S01]  /*0040*/  S2R R3, SR_CTAID.X ;  /* 0x0000000000037919 */ /* 0x000e620000002500 */
[----:B0-----:R-:W-:-:S04]  /*0050*/  LOP3.LUT R0, R0, 0xff, RZ, 0xc0, !PT ;  /* 0x000000ff00007812 */ /* 0x001fc800078ec0ff */
[----:B-1----:R-:W-:-:S05]  /*0060*/  LEA R0, R3, R0, 0x8 ;  /* 0x0000000003007211 */ /* 0x002fca00078e40ff */
[----:B------:R-:W-:-:S05]  /*0070*/  IMAD.WIDE R2, R0, R5, c[0x0][0x160] ;  /* 0x0000580000027625 */ /* 0x000fca00078e0205 */
[----:B------:R-:W2:Y:S01]  /*0080*/  LDG.E.U16 R6, [R2.64] ;  /* 0x0000000402067981 */ /* 0x000ea2000c1e1500 */
[----:B------:R-:W-:-:S06]  /*0090*/  IMAD.WIDE R4, R0, R5, c[0x0][0x168] ;  /* 0x00005a0000047625 */ /* 0x000fcc00078e0205 */
[----:B------:R-:W3:Y:S01]  /*00a0*/  LDG.E.U16 R4, [R4.64] ;  /* 0x0000000404047981 */ /* 0x000ee2000c1e1500 */
[----:B--2---:R-:W-:-:S05]  /*00b0*/  SHF.L.U32 R6, R6, 0x10, RZ ;  /* 0x0000001006067819 */ /* 0x004fca00000006ff */
[----:B------:R-:W-:Y:S01]  /*00c0*/  FMUL R7, R6, R6 ;  /* 0x0000000606077220 */ /* 0x000fe20000400000 */
[----:B---3--:R-:W-:-:S03]  /*00d0*/  SHF.L.U32 R4, R4, 0x10, RZ ;  /* 0x0000001004047819 */ /* 0x008fc600000006ff */
[----:B------:R-:W-:-:S04]  /*00e0*/  FMUL R7, R6, R7 ;  /* 0x0000000706077220 */ /* 0x000fc80000400000 */
[----:B------:R-:W-:Y:S01]  /*00f0*/  FFMA R7, R7, 0.044714998453855514526, R6 ;  /* 0x3d37271307077823 */ /* 0x000fe20000000006 */
[----:B------:R-:W-:-:S03]  /*0100*/  FMUL R6, R6, 0.5 ;  /* 0x3f00000006067820 */ /* 0x000fc60000400000 */
[----:B------:R-:W-:-:S04]  /*0110*/  FMUL R7, R7, 0.79788458347320556641 ;  /* 0x3f4c422a07077820 */ /* 0x000fc80000400000 */
[----:B------:R-:W-:-:S05]  /*0120*/  FADD.FTZ R0, |R7|, -RZ ;  /* 0x800000ff07007221 */ /* 0x000fca0000010200 */
[----:B------:R-:W-:-:S13]  /*0130*/  FSETP.GE.AND P1, PT, R0, 0.60000002384185791016, PT ;  /* 0x3f19999a0000780b */ /* 0x000fda0003f26000 */
[C---:B------:R-:W-:Y:S01]  /*0140*/  @P1 FMUL R9, R0.reuse, 2.8853900432586669922 ;  /* 0x4038aa3b00091820 */ /* 0x040fe20000400000 */
[----:B------:R-:W-:Y:S01]  /*0150*/  @!P1 MOV R8, 0x3c80f082 ;  /* 0x3c80f08200089802 */ /* 0x000fe20000000f00 */
[----:B------:R-:W-:Y:S01]  /*0160*/  @!P1 FMUL R5, R7, R7 ;  /* 0x0000000707059220 */ /* 0x000fe20000400000 */
[----:B------:R-:W-:Y:S02]  /*0170*/  @P1 MOV R11, 0x3f800000 ;  /* 0x3f800000000b1802 */ /* 0x000fe40000000f00 */
[----:B------:R-:W-:Y:S01]  /*0180*/  @P1 FSETP.GE.AND P0, PT, R0, 9.010913848876953125, PT ;  /* 0x41102cb40000180b */ /* 0x000fe20003f06000 */
[----:B------:R-:W0:Y:S01]  /*0190*/  @P1 MUFU.EX2 R9, R9 ;  /* 0x0000000900091308 */ /* 0x000e220000000800 */
[----:B------:R-:W-:-:S04]  /*01a0*/  @!P1 FFMA.FTZ R8, R5, R8, -0.052303962409496307373 ;  /* 0xbd563cae05089423 */ /* 0x000fc80000010008 */
[----:B------:R-:W-:-:S04]  /*01b0*/  @!P1 FFMA.FTZ R0, R5, R8, 0.1331529766321182251 ;  /* 0x3e08594105009423 */ /* 0x000fc80000010008 */
[----:B------:R-:W-:-:S04]  /*01c0*/  @!P1 FFMA.FTZ R0, R5, R0, -0.33332768082618713379 ;  /* 0xbeaaa9ed05009423 */ /* 0x000fc80000010000 */
[----:B------:R-:W-:Y:S01]  /*01d0*/  @!P1 FFMA.FTZ R0, R5, R0, RZ ;  /* 0x0000000005009223 */ /* 0x000fe200000100ff */
[----:B0-----:R-:W-:-:S06]  /*01e0*/  @P1 FADD R10, R9, 1 ;  /* 0x3f800000090a1421 */ /* 0x001fcc0000000000 */
[----:B------:R-:W0:Y:S02]  /*01f0*/  @P1 MUFU.RCP R10, R10 ;  /* 0x0000000a000a1308 */ /* 0x000e240000001000 */
[----:B0-----:R-:W-:-:S05]  /*0200*/  @P1 FFMA.FTZ R11, R10, -2, R11 ;  /* 0xc00000000a0b1823 */ /* 0x001fca000001000b */
[----:B------:R-:W-:-:S04]  /*0210*/  @P1 FSEL R8, R11, 1, !P0 ;  /* 0x3f8000000b081808 */ /* 0x000fc80004000000 */
[----:B------:R-:W-:Y:S01]  /*0220*/  @P1 LOP3.LUT R8, R8, 0x80000000, R7, 0xf8, !PT ;  /* 0x8000000008081812 */ /* 0x000fe200078ef807 */
[----:B------:R-:W-:-:S04]  /*0230*/  @!P1 FFMA.FTZ R8, R7, R0, R7 ;  /* 0x0000000007089223 */ /* 0x000fc80000010007 */
[----:B------:R-:W-:-:S04]  /*0240*/  FADD R5, R8, 1 ;  /* 0x3f80000008057421 */ /* 0x000fc80000000000 */
[----:B------:R-:W-:-:S04]  /*0250*/  FMUL R5, R6, R5 ;  /* 0x0000000506057220 */ /* 0x000fc80000400000 */
[----:B------:R-:W-:-:S05]  /*0260*/  FMUL R4, R4, R5 ;  /* 0x0000000504047220 */ /* 0x000fca0000400000 */
[----:B------:R-:W-:-:S05]  /*0270*/  F2FP.BF16.PACK_AB R4, RZ, R4 ;  /* 0x00000004ff04723e */ /* 0x000fca00000010ff */
[----:B------:R-:W-:Y:S01]  /*0280*/  STG.E.U16 [R2.64], R4 ;  /* 0x0000000402007986 */ /* 0x000fe2000c101504 */
[----:B------:R-:W-:Y:S05]  /*0290*/  EXIT ;  /* 0x000000000000794d */ /* 0x000fea0003800000 */
.L_x_0:
[----:B------:R-:W-:-:S00]  /*02a0*/  BRA `(.L_x_0) ;  /* 0xfffffff000007947 */ /* 0x000fc0000383ffff */
[----:B------:R-:W-:-:S00]  /*02b0*/  NOP ;  /* 0x0000000000007918 */ /* 0x000fc00000000000 */
        /* <DEDUP_REMOVED lines=12> */
.L_x_1:


//--------------------- .nv.global.init           --------------------------
	.section	.nv.global.init,"aw",@progbits
.nv.global.init:
	.type		_$_str,@object
	.size		_$_str,(.L_0 - _$_str)
_$_str:
        /*0000*/ 	.byte	0x5f, 0x5f, 0x43, 0x55, 0x44, 0x41, 0x5f, 0x46, 0x54, 0x5a, 0x00
.L_0:
